	.headerflags	@"EF_CUDA_TEXMODE_UNIFIED EF_CUDA_64BIT_ADDRESS EF_CUDA_ACCELERATORS EF_CUDA_SM90 EF_CUDA_VIRTUAL_SM(EF_CUDA_SM90)"
	.elftype	@"ET_EXEC"


//--------------------- .nv.info                  --------------------------
	.section	.nv.info,"",@"SHT_CUDA_INFO"
	.align	4


	//----- nvinfo : EIATTR_REGCOUNT
	.align		4
        /*0000*/ 	.byte	0x04, 0x2f
        /*0002*/ 	.short	(.L_1 - .L_0)
	.align		4
.L_0:
        /*0004*/ 	.word	index@(triton_poi_fused_convolution_16)
        /*0008*/ 	.word	0x00000013


	//----- nvinfo : EIATTR_MIN_STACK_SIZE
	.align		4
.L_1:
        /*000c*/ 	.byte	0x04, 0x12
        /*000e*/ 	.short	(.L_3 - .L_2)
	.align		4
.L_2:
        /*0010*/ 	.word	index@(triton_poi_fused_convolution_16)
        /*0014*/ 	.word	0x00000000


	//----- nvinfo : EIATTR_FRAME_SIZE
	.align		4
.L_3:
        /*0018*/ 	.byte	0x04, 0x11
        /*001a*/ 	.short	(.L_5 - .L_4)
	.align		4
.L_4:
        /*001c*/ 	.word	index@(triton_poi_fused_convolution_16)
        /*0020*/ 	.word	0x00000000


	//----- nvinfo : EIATTR_MIN_STACK_SIZE
	.align		4
.L_5:
        /*0024*/ 	.byte	0x04, 0x12
        /*0026*/ 	.short	(.L_7 - .L_6)
	.align		4
.L_6:
        /*0028*/ 	.word	index@(triton_poi_fused_convolution_16)
        /*002c*/ 	.word	0x00000000
.L_7:


//--------------------- .nv.info.triton_poi_fused_convolution_16 --------------------------
	.section	.nv.info.triton_poi_fused_convolution_16,"",@"SHT_CUDA_INFO"
	.sectionflags	@""
	.align	4


	//----- nvinfo : EIATTR_CUDA_API_VERSION
	.align		4
        /*0000*/ 	.byte	0x04, 0x37
        /*0002*/ 	.short	(.L_9 - .L_8)
.L_8:
        /*0004*/ 	.word	0x0000007c


	//----- nvinfo : EIATTR_KPARAM_INFO
	.align		4
.L_9:
        /*0008*/ 	.byte	0x04, 0x17
        /*000a*/ 	.short	(.L_11 - .L_10)
.L_10:
        /*000c*/ 	.word	0x00000000
        /*0010*/ 	.short	0x0004
        /*0012*/ 	.short	0x001c
        /*0014*/ 	.byte	0x00, 0xf0, 0x11, 0x00


	//----- nvinfo : EIATTR_KPARAM_INFO
	.align		4
.L_11:
        /*0018*/ 	.byte	0x04, 0x17
        /*001a*/ 	.short	(.L_13 - .L_12)
.L_12:
        /*001c*/ 	.word	0x00000000
        /*0020*/ 	.short	0x0003
        /*0022*/ 	.short	0x0018
        /*0024*/ 	.byte	0x00, 0xf0, 0x11, 0x00


	//----- nvinfo : EIATTR_KPARAM_INFO
	.align		4
.L_13:
        /*0028*/ 	.byte	0x04, 0x17
        /*002a*/ 	.short	(.L_15 - .L_14)
.L_14:
        /*002c*/ 	.word	0x00000000
        /*0030*/ 	.short	0x0002
        /*0032*/ 	.short	0x0010
        /*0034*/ 	.byte	0x00, 0xf4, 0x21, 0x00


	//----- nvinfo : EIATTR_KPARAM_INFO
	.align		4
.L_15:
        /*0038*/ 	.byte	0x04, 0x17
        /*003a*/ 	.short	(.L_17 - .L_16)
.L_16:
        /*003c*/ 	.word	0x00000000
        /*0040*/ 	.short	0x0001
        /*0042*/ 	.short	0x0008
        /*0044*/ 	.byte	0x00, 0xf4, 0x21, 0x00


	//----- nvinfo : EIATTR_KPARAM_INFO
	.align		4
.L_17:
        /*0048*/ 	.byte	0x04, 0x17
        /*004a*/ 	.short	(.L_19 - .L_18)
.L_18:
        /*004c*/ 	.word	0x00000000
        /*0050*/ 	.short	0x0000
        /*0052*/ 	.short	0x0000
        /*0054*/ 	.byte	0x00, 0xf4, 0x21, 0x00


	//----- nvinfo : EIATTR_SPARSE_MMA_MASK
	.align		4
.L_19:
        /*0058*/ 	.byte	0x03, 0x50
        /*005a*/ 	.short	0x0000


	//----- nvinfo : EIATTR_MAXREG_COUNT
	.align		4
        /*005c*/ 	.byte	0x03, 0x1b
        /*005e*/ 	.short	0x00ff


	//----- nvinfo : EIATTR_EXIT_INSTR_OFFSETS
	.align		4
        /*0060*/ 	.byte	0x04, 0x1c
        /*0062*/ 	.short	(.L_21 - .L_20)


	//   ....[0]....
.L_20:
        /*0064*/ 	.word	0x00000390


	//   ....[1]....
        /*0068*/ 	.word	0x00000400


	//----- nvinfo : EIATTR_REQNTID
	.align		4
.L_21:
        /*006c*/ 	.byte	0x04, 0x10
        /*006e*/ 	.short	(.L_23 - .L_22)
.L_22:
        /*0070*/ 	.word	0x00000080
        /*0074*/ 	.word	0x00000001
        /*0078*/ 	.word	0x00000001


	//----- nvinfo : EIATTR_CBANK_PARAM_SIZE
	.align		4
.L_23:
        /*007c*/ 	.byte	0x03, 0x19
        /*007e*/ 	.short	0x0020


	//----- nvinfo : EIATTR_PARAM_CBANK
	.align		4
        /*0080*/ 	.byte	0x04, 0x0a
        /*0082*/ 	.short	(.L_25 - .L_24)
	.align		4
.L_24:
        /*0084*/ 	.word	index@(.nv.constant0.triton_poi_fused_convolution_16)
        /*0088*/ 	.short	0x0210
        /*008a*/ 	.short	0x0020


	//----- nvinfo : EIATTR_SW_WAR
	.align		4
.L_25:
        /*008c*/ 	.byte	0x04, 0x36
        /*008e*/ 	.short	(.L_27 - .L_26)
.L_26:
        /*0090*/ 	.word	0x00000008
.L_27:


//--------------------- .nv.callgraph             --------------------------
	.section	.nv.callgraph,"",@"SHT_CUDA_CALLGRAPH"
	.align	4
	.sectionentsize	8
	.align		4
        /*0000*/ 	.word	0x00000000
	.align		4
        /*0004*/ 	.word	0xffffffff
	.align		4
        /*0008*/ 	.word	0x00000000
	.align		4
        /*000c*/ 	.word	0xfffffffe
	.align		4
        /*0010*/ 	.word	0x00000000
	.align		4
        /*0014*/ 	.word	0xfffffffd
	.align		4
        /*0018*/ 	.word	0x00000000
	.align		4
        /*001c*/ 	.word	0xfffffffc


//--------------------- .text.triton_poi_fused_convolution_16 --------------------------
	.section	.text.triton_poi_fused_convolution_16,"ax",@progbits
	.sectionflags	@"SHF_BARRIERS=1"
	.align	128
        .global         triton_poi_fused_convolution_16
        .type           triton_poi_fused_convolution_16,@function
        .size           triton_poi_fused_convolution_16,(.L_x_1 - triton_poi_fused_convolution_16)
        .other          triton_poi_fused_convolution_16,@"STO_CUDA_ENTRY STV_DEFAULT"
triton_poi_fused_convolution_16:
.text.triton_poi_fused_convolution_16:
[----:B------:R-:W0:Y:S02]  /*0000*/  LDC R1, c[0x0][0x28] ;  /* 0x00000a00ff017b82 */ /* 0x000e240000000800 */
[----:B------:R-:W1:Y:S01]  /*0010*/  S2R R0, SR_TID.X ;  /* 0x0000000000007919 */ /* 0x000e620000002100 */
[----:B------:R-:W2:Y:S01]  /*0020*/  S2UR UR4, SR_CTAID.Y ;  /* 0x00000000000479c3 */ /* 0x000ea20000002600 */
[----:B------:R-:W-:Y:S01]  /*0030*/  ULDC.64 UR8, c[0x0][0x208] ;  /* 0x0000820000087ab9 */ /* 0x000fe20000000a00 */
[----:B------:R-:W3:Y:S06]  /*0040*/  S2R R6, SR_CTAID.X ;  /* 0x0000000000067919 */ /* 0x000eec0000002500 */
[----:B------:R-:W4:Y:S08]  /*0050*/  LDC.64 R4, c[0x0][0x210] ;  /* 0x00008400ff047b82 */ /* 0x000f300000000a00 */
[----:B------:R-:W5:Y:S01]  /*0060*/  LDC.64 R2, c[0x0][0x218] ;  /* 0x00008600ff027b82 */ /* 0x000f620000000a00 */
[----:B--2---:R-:W-:Y:S01]  /*0070*/  USHF.L.U32 UR4, UR4, 0x2, URZ ;  /* 0x0000000204047899 */ /* 0x004fe2000800063f */
[----:B-1----:R-:W-:-:S02]  /*0080*/  LOP3.LUT R7, R0, 0x1, RZ, 0xc0, !PT ;  /* 0x0000000100077812 */ /* 0x002fc400078ec0ff */
[----:B------:R-:W-:-:S03]  /*0090*/  SHF.R.U32.HI R13, RZ, 0x1, R0 ;  /* 0x00000001ff0d7819 */ /* 0x000fc60000011600 */
[----:B------:R-:W-:Y:S01]  /*00a0*/  LEA R8, R7, UR4, 0x1 ;  /* 0x0000000407087c11 */ /* 0x000fe2000f8e08ff */
[----:B---3--:R-:W-:Y:S01]  /*00b0*/  IMAD.SHL.U32 R6, R6, 0x40, RZ ;  /* 0x0000004006067824 */ /* 0x008fe200078e00ff */
[----:B------:R-:W-:Y:S02]  /*00c0*/  SGXT.U32 R13, R13, 0x6 ;  /* 0x000000060d0d781a */ /* 0x000fe40000000000 */
[----:B------:R-:W-:Y:S02]  /*00d0*/  SHF.R.S32.HI R9, RZ, 0x1f, R8 ;  /* 0x0000001fff097819 */ /* 0x000fe40000011408 */
[----:B------:R-:W-:Y:S02]  /*00e0*/  ISETP.GE.AND P1, PT, R8, 0x200, PT ;  /* 0x000002000800780c */ /* 0x000fe40003f26270 */
[----:B------:R-:W-:Y:S02]  /*00f0*/  LEA.HI R10, R9, R8, RZ, 0x7 ;  /* 0x00000008090a7211 */ /* 0x000fe400078f38ff */
[----:B------:R-:W-:-:S02]  /*0100*/  LOP3.LUT R9, R6, R13, RZ, 0xfc, !PT ;  /* 0x0000000d06097212 */ /* 0x000fc400078efcff */
[C---:B------:R-:W-:Y:S01]  /*0110*/  LOP3.LUT R11, R10.reuse, 0xffffff80, RZ, 0xc0, !PT ;  /* 0xffffff800a0b7812 */ /* 0x040fe200078ec0ff */
[----:B------:R-:W-:Y:S01]  /*0120*/  IMAD.SHL.U32 R10, R10, 0x40, RZ ;  /* 0x000000400a0a7824 */ /* 0x000fe200078e00ff */
[----:B------:R-:W-:-:S03]  /*0130*/  ISETP.GE.AND P0, PT, R9, 0x40, PT ;  /* 0x000000400900780c */ /* 0x000fc60003f06270 */
[----:B------:R-:W-:Y:S01]  /*0140*/  IMAD.IADD R11, R8, 0x1, -R11 ;  /* 0x00000001080b7824 */ /* 0x000fe200078e0a0b */
[----:B------:R-:W-:Y:S02]  /*0150*/  LOP3.LUT R15, R10, 0xffffe000, RZ, 0xc0, !PT ;  /* 0xffffe0000a0f7812 */ /* 0x000fe400078ec0ff */
[----:B------:R-:W-:Y:S01]  /*0160*/  ISETP.LT.AND P0, PT, R8, 0x200, !P0 ;  /* 0x000002000800780c */ /* 0x000fe20004701270 */
[----:B------:R-:W-:-:S04]  /*0170*/  IMAD R10, R9, 0x80, R11 ;  /* 0x00000080090a7824 */ /* 0x000fc800078e020b */
[----:B------:R-:W-:Y:S02]  /*0180*/  IMAD.IADD R9, R10, 0x1, R15 ;  /* 0x000000010a097824 */ /* 0x000fe400078e020f */
[----:B-----5:R-:W-:Y:S01]  /*0190*/  IMAD.WIDE R10, R11, 0x4, R2 ;  /* 0x000000040b0a7825 */ /* 0x020fe200078e0202 */
[----:B------:R-:W-:-:S03]  /*01a0*/  CS2R R2, SRZ ;  /* 0x0000000000027805 */ /* 0x000fc6000001ff00 */
[----:B----4-:R-:W-:Y:S01]  /*01b0*/  IMAD.WIDE R8, R9, 0x4, R4 ;  /* 0x0000000409087825 */ /* 0x010fe200078e0204 */
[----:B------:R-:W-:-:S04]  /*01c0*/  CS2R R4, SRZ ;  /* 0x0000000000047805 */ /* 0x000fc8000001ff00 */
[----:B------:R1:W2:Y:S04]  /*01d0*/  @P0 LDG.E.EL.64 R2, desc[UR8][R8.64] ;  /* 0x0000000808020981 */ /* 0x0002a8000c2e1b00 */
[----:B------:R-:W2:Y:S01]  /*01e0*/  @!P1 LDG.E.EL.64 R4, desc[UR8][R10.64] ;  /* 0x000000080a049981 */ /* 0x000ea2000c2e1b00 */
[----:B------:R-:W3:Y:S01]  /*01f0*/  S2UR UR6, SR_CgaCtaId ;  /* 0x00000000000679c3 */ /* 0x000ee20000008800 */
[----:B------:R-:W-:Y:S01]  /*0200*/  UMOV UR5, 0x400 ;  /* 0x0000040000057882 */ /* 0x000fe20000000000 */
[----:B------:R-:W-:-:S05]  /*0210*/  IMAD.SHL.U32 R12, R7, 0x80, RZ ;  /* 0x00000080070c7824 */ /* 0x000fca00078e00ff */
[----:B------:R-:W-:Y:S01]  /*0220*/  LOP3.LUT R13, R12, R13, RZ, 0xfc, !PT ;  /* 0x0000000d0c0d7212 */ /* 0x000fe200078efcff */
[----:B------:R-:W-:Y:S01]  /*0230*/  IMAD.SHL.U32 R15, R0, 0x2, RZ ;  /* 0x00000002000f7824 */ /* 0x000fe200078e00ff */
[----:B---3--:R-:W-:-:S06]  /*0240*/  UPRMT UR5, UR6, 0x654, UR5 ;  /* 0x0000065406057896 */ /* 0x008fcc0008000005 */
[----:B------:R-:W-:Y:S02]  /*0250*/  LEA R14, R7, UR5, 0x3 ;  /* 0x00000005070e7c11 */ /* 0x000fe4000f8e18ff */
[----:B------:R-:W-:-:S03]  /*0260*/  LEA.HI R12, R12, UR5, RZ, 0x1c ;  /* 0x000000050c0c7c11 */ /* 0x000fc6000f8fe0ff */
[C---:B------:R-:W-:Y:S02]  /*0270*/  IMAD R7, R13.reuse, 0x4, R14 ;  /* 0x000000040d077824 */ /* 0x040fe400078e020e */
[----:B------:R-:W-:Y:S01]  /*0280*/  IMAD R12, R13, 0x4, R12 ;  /* 0x000000040d0c7824 */ /* 0x000fe200078e020c */
[----:B------:R-:W-:Y:S02]  /*0290*/  SHF.R.U32.HI R16, RZ, 0x5, R0 ;  /* 0x00000005ff107819 */ /* 0x000fe40000011600 */
[----:B------:R-:W-:Y:S02]  /*02a0*/  LOP3.LUT R15, R6, 0x3e, R15, 0xf8, !PT ;  /* 0x0000003e060f7812 */ /* 0x000fe400078ef80f */
[----:B------:R-:W-:Y:S02]  /*02b0*/  SGXT.U32 R6, R16, 0x2 ;  /* 0x000000021006781a */ /* 0x000fe40000000000 */
[----:B------:R-:W-:Y:S02]  /*02c0*/  ISETP.GE.AND P0, PT, R15, 0x40, PT ;  /* 0x000000400f00780c */ /* 0x000fe40003f06270 */
[----:B------:R-:W-:-:S02]  /*02d0*/  LOP3.LUT R6, R6, UR4, RZ, 0xfc, !PT ;  /* 0x0000000406067c12 */ /* 0x000fc4000f8efcff */
[----:B-1----:R-:W-:Y:S02]  /*02e0*/  SHF.R.U32.HI R8, RZ, 0x3, R0 ;  /* 0x00000003ff087819 */ /* 0x002fe40000011600 */
[----:B------:R-:W-:Y:S01]  /*02f0*/  ISETP.LT.AND P0, PT, R6, 0x200, !P0 ;  /* 0x000002000600780c */ /* 0x000fe20004701270 */
[----:B------:R-:W-:Y:S01]  /*0300*/  IMAD.SHL.U32 R0, R0, 0x8, RZ ;  /* 0x0000000800007824 */ /* 0x000fe200078e00ff */
[----:B------:R-:W-:-:S04]  /*0310*/  LOP3.LUT R8, R8, 0xc, RZ, 0xc0, !PT ;  /* 0x0000000c08087812 */ /* 0x000fc800078ec0ff */
[----:B------:R-:W-:-:S04]  /*0320*/  LOP3.LUT R9, R0, 0x3f8, RZ, 0xc0, !PT ;  /* 0x000003f800097812 */ /* 0x000fc800078ec0ff */
[----:B------:R-:W-:Y:S01]  /*0330*/  IADD3 R8, R9, UR5, R8 ;  /* 0x0000000509087c10 */ /* 0x000fe2000fffe008 */
[----:B--2---:R-:W-:Y:S01]  /*0340*/  FADD R2, R4, R2 ;  /* 0x0000000204027221 */ /* 0x004fe20000000000 */
[----:B------:R-:W-:-:S04]  /*0350*/  FADD R3, R5, R3 ;  /* 0x0000000305037221 */ /* 0x000fc80000000000 */
[----:B------:R1:W-:Y:S04]  /*0360*/  STS [R7], R2 ;  /* 0x0000000207007388 */ /* 0x0003e80000000800 */
[----:B------:R1:W-:Y:S01]  /*0370*/  STS [R12+0x104], R3 ;  /* 0x000104030c007388 */ /* 0x0003e20000000800 */
[----:B------:R-:W-:Y:S06]  /*0380*/  BAR.SYNC.DEFER_BLOCKING 0x0 ;  /* 0x0000000000007b1d */ /* 0x000fec0000010000 */
[----:B-1----:R-:W-:Y:S05]  /*0390*/  @!P0 EXIT ;  /* 0x000000000000894d */ /* 0x002fea0003800000 */
[----:B------:R-:W-:Y:S01]  /*03a0*/  LDS R4, [R8] ;  /* 0x0000000008047984 */ /* 0x000fe20000000800 */
[----:B------:R-:W0:Y:S01]  /*03b0*/  LDC.64 R2, c[0x0][0x220] ;  /* 0x00008800ff027b82 */ /* 0x000e220000000a00 */
[----:B------:R-:W-:Y:S02]  /*03c0*/  IMAD R15, R6, 0x40, R15 ;  /* 0x00000040060f7824 */ /* 0x000fe400078e020f */
[----:B------:R-:W1:Y:S02]  /*03d0*/  LDS R5, [R8+0x4] ;  /* 0x0000040008057984 */ /* 0x000e640000000800 */
[----:B0-----:R-:W-:-:S05]  /*03e0*/  IMAD.WIDE R2, R15, 0x4, R2 ;  /* 0x000000040f027825 */ /* 0x001fca00078e0202 */
[----:B-1----:R-:W-:Y:S01]  /*03f0*/  STG.E.64 desc[UR8][R2.64], R4 ;  /* 0x0000000402007986 */ /* 0x002fe2000c101b08 */
[----:B------:R-:W-:Y:S05]  /*0400*/  EXIT ;  /* 0x000000000000794d */ /* 0x000fea0003800000 */
.L_x_0:
[----:B------:R-:W-:-:S00]  /*0410*/  BRA `(.L_x_0) ;  /* 0xfffffffc00fc7947 */ /* 0x000fc0000383ffff */
[----:B------:R-:W-:-:S00]  /*0420*/  NOP ;  /* 0x0000000000007918 */ /* 0x000fc00000000000 */
        /* <DEDUP_REMOVED lines=13> */
.L_x_1:


//--------------------- .nv.shared.triton_poi_fused_convolution_16 --------------------------
	.section	.nv.shared.triton_poi_fused_convolution_16,"aw",@nobits
	.sectionflags	@""
	.align	16
	.zero		1024


//--------------------- .nv.constant0.triton_poi_fused_convolution_16 --------------------------
	.section	.nv.constant0.triton_poi_fused_convolution_16,"a",@progbits
	.sectionflags	@""
	.align	4
.nv.constant0.triton_poi_fused_convolution_16:
	.zero		560
